//
// Generated by NVIDIA NVVM Compiler
//
// Compiler Build ID: CL-36424714
// Cuda compilation tools, release 13.0, V13.0.88
// Based on NVVM 20.0.0
//

.version 9.0
.target sm_100
.address_size 64

	// .globl	_Z9SAXPY_gpuPfS_fm

.visible .entry _Z9SAXPY_gpuPfS_fm(
	.param .u64 .ptr .align 1 _Z9SAXPY_gpuPfS_fm_param_0,
	.param .u64 .ptr .align 1 _Z9SAXPY_gpuPfS_fm_param_1,
	.param .f32 _Z9SAXPY_gpuPfS_fm_param_2,
	.param .u64 _Z9SAXPY_gpuPfS_fm_param_3
)
{
	.reg .pred 	%p<2>;
	.reg .b32 	%r<5>;
	.reg .b32 	%f<5>;
	.reg .b64 	%rd<10>;

	ld.param.u64 	%rd2, [_Z9SAXPY_gpuPfS_fm_param_0];
	ld.param.u64 	%rd3, [_Z9SAXPY_gpuPfS_fm_param_1];
	ld.param.f32 	%f1, [_Z9SAXPY_gpuPfS_fm_param_2];
	ld.param.u64 	%rd4, [_Z9SAXPY_gpuPfS_fm_param_3];
	mov.u32 	%r1, %ntid.x;
	mov.u32 	%r2, %ctaid.x;
	mov.u32 	%r3, %tid.x;
	mad.lo.s32 	%r4, %r1, %r2, %r3;
	cvt.u64.u32 	%rd1, %r4;
	setp.le.u64 	%p1, %rd4, %rd1;
	@%p1 bra 	$L__BB0_2;
	cvta.to.global.u64 	%rd5, %rd2;
	cvta.to.global.u64 	%rd6, %rd3;
	shl.b64 	%rd7, %rd1, 2;
	add.s64 	%rd8, %rd5, %rd7;
	ld.global.f32 	%f2, [%rd8];
	add.s64 	%rd9, %rd6, %rd7;
	ld.global.f32 	%f3, [%rd9];
	fma.rn.f32 	%f4, %f1, %f2, %f3;
	st.global.f32 	[%rd9], %f4;
$L__BB0_2:
	ret;

}


// ===== COMPILED SASS (sm_100) =====

	.target	sm_100

	.elftype	@"ET_EXEC"


//--------------------- .note.nv.tkinfo           --------------------------
	.section	.note.nv.tkinfo,"",@"SHT_NOTE"
	.sectionflags	@"SHF_NOTE_NV_TKINFO"
	.tkinfo
        /*0018*/ 	.word	0x00000002
        /*0030*/ 	.string	""
        /*0030*/ 	.string	"ptxas"
        /*0030*/ 	.string	"Cuda compilation tools, release 13.0, V13.0.88"
        /*0030*/ 	.string	"Build cuda_13.0.r13.0/compiler.36424714_0"
        /*0030*/ 	.string	"-arch sm_100 -m 64 "



//--------------------- .note.nv.cuinfo           --------------------------
	.section	.note.nv.cuinfo,"",@"SHT_NOTE"
	.sectionflags	@"SHF_NOTE_NV_CUINFO"
        /*0018*/ 	.short	0x0002
        /*001a*/ 	.short	0x0064
        /*001c*/ 	.short	0x0082
	.zero		2


//--------------------- .nv.info                  --------------------------
	.section	.nv.info,"",@"SHT_CUDA_INFO"
	.align	4


	//----- nvinfo : EIATTR_REGCOUNT
	.align		4
        /*0000*/ 	.byte	0x04, 0x2f
        /*0002*/ 	.short	(.L_1 - .L_0)
	.align		4
.L_0:
        /*0004*/ 	.word	index@(_Z9SAXPY_gpuPfS_fm)
        /*0008*/ 	.word	0x0000000a


	//----- nvinfo : EIATTR_FRAME_SIZE
	.align		4
.L_1:
        /*000c*/ 	.byte	0x04, 0x11
        /*000e*/ 	.short	(.L_3 - .L_2)
	.align		4
.L_2:
        /*0010*/ 	.word	index@(_Z9SAXPY_gpuPfS_fm)
        /*0014*/ 	.word	0x00000000


	//----- nvinfo : EIATTR_MIN_STACK_SIZE
	.align		4
.L_3:
        /*0018*/ 	.byte	0x04, 0x12
        /*001a*/ 	.short	(.L_5 - .L_4)
	.align		4
.L_4:
        /*001c*/ 	.word	index@(_Z9SAXPY_gpuPfS_fm)
        /*0020*/ 	.word	0x00000000
.L_5:


//--------------------- .nv.compat                --------------------------
	.section	.nv.compat,"",@"SHT_CUDA_COMPAT_INFO"
	.align	4
        /*0000*/ 	.byte	0x02, 0x09, 0x00, 0x00, 0x02, 0x02, 0x01, 0x00, 0x02, 0x05, 0x05, 0x00, 0x03, 0x07, 0x01, 0x01
        /*0010*/ 	.byte	0x02, 0x03, 0x00, 0x00, 0x02, 0x06, 0x01, 0x00, 0x04, 0x0b, 0x08, 0x00, 0x09, 0x00, 0x00, 0x00
        /*0020*/ 	.byte	0x00, 0x00, 0x00, 0x00


//--------------------- .nv.info._Z9SAXPY_gpuPfS_fm --------------------------
	.section	.nv.info._Z9SAXPY_gpuPfS_fm,"",@"SHT_CUDA_INFO"
	.sectionflags	@""
	.align	4


	//----- nvinfo : EIATTR_CUDA_API_VERSION
	.align		4
        /*0000*/ 	.byte	0x04, 0x37
        /*0002*/ 	.short	(.L_7 - .L_6)
.L_6:
        /*0004*/ 	.word	0x00000082


	//----- nvinfo : EIATTR_KPARAM_INFO
	.align		4
.L_7:
        /*0008*/ 	.byte	0x04, 0x17
        /*000a*/ 	.short	(.L_9 - .L_8)
.L_8:
        /*000c*/ 	.word	0x00000000
        /*0010*/ 	.short	0x0003
        /*0012*/ 	.short	0x0018
        /*0014*/ 	.byte	0x00, 0xf0, 0x21, 0x00


	//----- nvinfo : EIATTR_KPARAM_INFO
	.align		4
.L_9:
        /*0018*/ 	.byte	0x04, 0x17
        /*001a*/ 	.short	(.L_11 - .L_10)
.L_10:
        /*001c*/ 	.word	0x00000000
        /*0020*/ 	.short	0x0002
        /*0022*/ 	.short	0x0010
        /*0024*/ 	.byte	0x00, 0xf0, 0x11, 0x00


	//----- nvinfo : EIATTR_KPARAM_INFO
	.align		4
.L_11:
        /*0028*/ 	.byte	0x04, 0x17
        /*002a*/ 	.short	(.L_13 - .L_12)
.L_12:
        /*002c*/ 	.word	0x00000000
        /*0030*/ 	.short	0x0001
        /*0032*/ 	.short	0x0008
        /*0034*/ 	.byte	0x00, 0xf5, 0x21, 0x00


	//----- nvinfo : EIATTR_KPARAM_INFO
	.align		4
.L_13:
        /*0038*/ 	.byte	0x04, 0x17
        /*003a*/ 	.short	(.L_15 - .L_14)
.L_14:
        /*003c*/ 	.word	0x00000000
        /*0040*/ 	.short	0x0000
        /*0042*/ 	.short	0x0000
        /*0044*/ 	.byte	0x00, 0xf5, 0x21, 0x00


	//----- nvinfo : EIATTR_SPARSE_MMA_MASK
	.align		4
.L_15:
        /*0048*/ 	.byte	0x03, 0x50
        /*004a*/ 	.short	0x0000


	//----- nvinfo : EIATTR_MAXREG_COUNT
	.align		4
        /*004c*/ 	.byte	0x03, 0x1b
        /*004e*/ 	.short	0x00ff


	//----- nvinfo : EIATTR_MERCURY_ISA_VERSION
	.align		4
        /*0050*/ 	.byte	0x03, 0x5f
        /*0052*/ 	.short	0x0101


	//----- nvinfo : EIATTR_VRC_CTA_INIT_COUNT
	.align		4
        /*0054*/ 	.byte	0x02, 0x4a
	.zero		1
	.zero		1


	//----- nvinfo : EIATTR_EXIT_INSTR_OFFSETS
	.align		4
        /*0058*/ 	.byte	0x04, 0x1c
        /*005a*/ 	.short	(.L_17 - .L_16)


	//   ....[0]....
.L_16:
        /*005c*/ 	.word	0x00000080


	//   ....[1]....
        /*0060*/ 	.word	0x00000160


	//----- nvinfo : EIATTR_CBANK_PARAM_SIZE
	.align		4
.L_17:
        /*0064*/ 	.byte	0x03, 0x19
        /*0066*/ 	.short	0x0020


	//----- nvinfo : EIATTR_PARAM_CBANK
	.align		4
        /*0068*/ 	.byte	0x04, 0x0a
        /*006a*/ 	.short	(.L_19 - .L_18)
	.align		4
.L_18:
        /*006c*/ 	.word	index@(.nv.constant0._Z9SAXPY_gpuPfS_fm)
        /*0070*/ 	.short	0x0380
        /*0072*/ 	.short	0x0020


	//----- nvinfo : EIATTR_SW_WAR
	.align		4
.L_19:
        /*0074*/ 	.byte	0x04, 0x36
        /*0076*/ 	.short	(.L_21 - .L_20)
.L_20:
        /*0078*/ 	.word	0x00000008
.L_21:


//--------------------- .nv.callgraph             --------------------------
	.section	.nv.callgraph,"",@"SHT_CUDA_CALLGRAPH"
	.align	4
	.sectionentsize	8
	.align		4
        /*0000*/ 	.word	0x00000000
	.align		4
        /*0004*/ 	.word	0xffffffff
	.align		4
        /*0008*/ 	.word	0x00000000
	.align		4
        /*000c*/ 	.word	0xfffffffe
	.align		4
        /*0010*/ 	.word	0x00000000
	.align		4
        /*0014*/ 	.word	0xfffffffd
	.align		4
        /*0018*/ 	.word	0x00000000
	.align		4
        /*001c*/ 	.word	0xfffffffc


//--------------------- .text._Z9SAXPY_gpuPfS_fm  --------------------------
	.section	.text._Z9SAXPY_gpuPfS_fm,"ax",@progbits
	.align	128
        .global         _Z9SAXPY_gpuPfS_fm
        .type           _Z9SAXPY_gpuPfS_fm,@function
        .size           _Z9SAXPY_gpuPfS_fm,(.L_x_1 - _Z9SAXPY_gpuPfS_fm)
        .other          _Z9SAXPY_gpuPfS_fm,@"STO_CUDA_ENTRY STV_DEFAULT"
_Z9SAXPY_gpuPfS_fm:
.text._Z9SAXPY_gpuPfS_fm:
[----:B------:R-:W-:Y:S01]  /*0000*/  LDC R1, c[0x0][0x37c] ;  /* 0x0000df00ff017b82 */ /* 0x000fe20000000800 */
[----:B------:R-:W0:Y:S01]  /*0010*/  S2R R0, SR_CTAID.X ;  /* 0x0000000000007919 */ /* 0x000e220000002500 */
[----:B------:R-:W0:Y:S01]  /*0020*/  LDCU UR4, c[0x0][0x360] ;  /* 0x00006c00ff0477ac */ /* 0x000e220008000800 */
[----:B------:R-:W0:Y:S01]  /*0030*/  S2R R3, SR_TID.X ;  /* 0x0000000000037919 */ /* 0x000e220000002100 */
[----:B------:R-:W1:Y:S01]  /*0040*/  LDCU.64 UR6, c[0x0][0x398] ;  /* 0x00007300ff0677ac */ /* 0x000e620008000a00 */
[----:B0-----:R-:W-:-:S05]  /*0050*/  IMAD R0, R0, UR4, R3 ;  /* 0x0000000400007c24 */ /* 0x001fca000f8e0203 */
[----:B-1----:R-:W-:-:S04]  /*0060*/  ISETP.GE.U32.AND P0, PT, R0, UR6, PT ;  /* 0x0000000600007c0c */ /* 0x002fc8000bf06070 */
[----:B------:R-:W-:-:S13]  /*0070*/  ISETP.GE.U32.AND.EX P0, PT, RZ, UR7, PT, P0 ;  /* 0x00000007ff007c0c */ /* 0x000fda000bf06100 */
[----:B------:R-:W-:Y:S05]  /*0080*/  @P0 EXIT ;  /* 0x000000000000094d */ /* 0x000fea0003800000 */
[----:B------:R-:W0:Y:S01]  /*0090*/  LDCU.128 UR8, c[0x0][0x380] ;  /* 0x00007000ff0877ac */ /* 0x000e220008000c00 */
[----:B------:R-:W-:Y:S01]  /*00a0*/  IMAD.SHL.U32 R2, R0, 0x4, RZ ;  /* 0x0000000400027824 */ /* 0x000fe200078e00ff */
[----:B------:R-:W-:Y:S01]  /*00b0*/  SHF.R.U32.HI R0, RZ, 0x1e, R0 ;  /* 0x0000001eff007819 */ /* 0x000fe20000011600 */
[----:B------:R-:W1:Y:S01]  /*00c0*/  LDCU.64 UR4, c[0x0][0x358] ;  /* 0x00006b00ff0477ac */ /* 0x000e620008000a00 */
[----:B------:R-:W2:Y:S02]  /*00d0*/  LDCU UR6, c[0x0][0x390] ;  /* 0x00007200ff0677ac */ /* 0x000ea40008000800 */
[C---:B0-----:R-:W-:Y:S02]  /*00e0*/  IADD3 R4, P0, PT, R2.reuse, UR8, RZ ;  /* 0x0000000802047c10 */ /* 0x041fe4000ff1e0ff */
[----:B------:R-:W-:Y:S02]  /*00f0*/  IADD3 R2, P1, PT, R2, UR10, RZ ;  /* 0x0000000a02027c10 */ /* 0x000fe4000ff3e0ff */
[----:B------:R-:W-:-:S02]  /*0100*/  IADD3.X R5, PT, PT, R0, UR9, RZ, P0, !PT ;  /* 0x0000000900057c10 */ /* 0x000fc400087fe4ff */
[----:B------:R-:W-:-:S03]  /*0110*/  IADD3.X R3, PT, PT, R0, UR11, RZ, P1, !PT ;  /* 0x0000000b00037c10 */ /* 0x000fc60008ffe4ff */
[----:B-1----:R-:W2:Y:S04]  /*0120*/  LDG.E R4, desc[UR4][R4.64] ;  /* 0x0000000404047981 */ /* 0x002ea8000c1e1900 */
[----:B------:R-:W2:Y:S02]  /*0130*/  LDG.E R7, desc[UR4][R2.64] ;  /* 0x0000000402077981 */ /* 0x000ea4000c1e1900 */
[----:B--2---:R-:W-:-:S05]  /*0140*/  FFMA R7, R4, UR6, R7 ;  /* 0x0000000604077c23 */ /* 0x004fca0008000007 */
[----:B------:R-:W-:Y:S01]  /*0150*/  STG.E desc[UR4][R2.64], R7 ;  /* 0x0000000702007986 */ /* 0x000fe2000c101904 */
[----:B------:R-:W-:Y:S05]  /*0160*/  EXIT ;  /* 0x000000000000794d */ /* 0x000fea0003800000 */
.L_x_0:
[----:B------:R-:W-:-:S00]  /*0170*/  BRA `(.L_x_0) ;  /* 0xfffffffc00fc7947 */ /* 0x000fc0000383ffff */
[----:B------:R-:W-:-:S00]  /*0180*/  NOP ;  /* 0x0000000000007918 */ /* 0x000fc00000000000 */
[----:B------:R-:W-:-:S00]  /*0190*/  NOP ;  /* 0x0000000000007918 */ /* 0x000fc00000000000 */
[----:B------:R-:W-:-:S00]  /*01a0*/  NOP ;  /* 0x0000000000007918 */ /* 0x000fc00000000000 */
[----:B------:R-:W-:-:S00]  /*01b0*/  NOP ;  /* 0x0000000000007918 */ /* 0x000fc00000000000 */
[----:B------:R-:W-:-:S00]  /*01c0*/  NOP ;  /* 0x0000000000007918 */ /* 0x000fc00000000000 */
[----:B------:R-:W-:-:S00]  /*01d0*/  NOP ;  /* 0x0000000000007918 */ /* 0x000fc00000000000 */
[----:B------:R-:W-:-:S00]  /*01e0*/  NOP ;  /* 0x0000000000007918 */ /* 0x000fc00000000000 */
[----:B------:R-:W-:-:S00]  /*01f0*/  NOP ;  /* 0x0000000000007918 */ /* 0x000fc00000000000 */
.L_x_1:


//--------------------- .nv.shared.reserved.0     --------------------------
	.section	.nv.shared.reserved.0,"aw",@nobits
	.weak		__nv_reservedSMEM_offset_0_alias
	.size		__nv_reservedSMEM_offset_0_alias, 0, 64
	.other		__nv_reservedSMEM_offset_0_alias,@"STO_CUDA_RESERVED_SHARED STV_DEFAULT"
__nv_reservedSMEM_offset_0_alias:
	.zero		0
	.zero		64


//--------------------- .nv.constant0._Z9SAXPY_gpuPfS_fm --------------------------
	.section	.nv.constant0._Z9SAXPY_gpuPfS_fm,"a",@progbits
	.sectionflags	@""
	.align	4
.nv.constant0._Z9SAXPY_gpuPfS_fm:
	.zero		928


//--------------------- SYMBOLS --------------------------

	.type		.nv.reservedSmem.offset0,@object
	.size		.nv.reservedSmem.offset0,0x4
